//
// Generated by NVIDIA NVVM Compiler
//
// Compiler Build ID: CL-36424714
// Cuda compilation tools, release 13.0, V13.0.88
// Based on NVVM 20.0.0
//

.version 9.0
.target sm_100
.address_size 64

	// .globl	_Z19inclusiveScanKernelPiS_i
// _ZZ19inclusiveScanKernelPiS_iE4temp has been demoted

.visible .entry _Z19inclusiveScanKernelPiS_i(
	.param .u64 .ptr .align 1 _Z19inclusiveScanKernelPiS_i_param_0,
	.param .u64 .ptr .align 1 _Z19inclusiveScanKernelPiS_i_param_1,
	.param .u32 _Z19inclusiveScanKernelPiS_i_param_2
)
{
	.reg .pred 	%p<7>;
	.reg .b32 	%r<22>;
	.reg .b64 	%rd<9>;
	// demoted variable
	.shared .align 4 .b8 _ZZ19inclusiveScanKernelPiS_iE4temp[64];
	ld.param.u64 	%rd1, [_Z19inclusiveScanKernelPiS_i_param_0];
	ld.param.u64 	%rd2, [_Z19inclusiveScanKernelPiS_i_param_1];
	ld.param.u32 	%r7, [_Z19inclusiveScanKernelPiS_i_param_2];
	mov.u32 	%r1, %tid.x;
	setp.ge.s32 	%p1, %r1, %r7;
	shl.b32 	%r8, %r1, 2;
	mov.u32 	%r9, _ZZ19inclusiveScanKernelPiS_iE4temp;
	add.s32 	%r2, %r9, %r8;
	@%p1 bra 	$L__BB0_2;
	cvta.to.global.u64 	%rd3, %rd1;
	mul.wide.u32 	%rd4, %r1, 4;
	add.s64 	%rd5, %rd3, %rd4;
	ld.global.u32 	%r10, [%rd5];
	st.shared.u32 	[%r2], %r10;
$L__BB0_2:
	bar.sync 	0;
	setp.lt.s32 	%p2, %r7, 2;
	@%p2 bra 	$L__BB0_9;
	mov.b32 	%r20, 1;
$L__BB0_4:
	setp.lt.u32 	%p3, %r1, %r20;
	mov.b32 	%r21, 0;
	@%p3 bra 	$L__BB0_6;
	sub.s32 	%r13, %r1, %r20;
	shl.b32 	%r14, %r13, 2;
	add.s32 	%r16, %r9, %r14;
	ld.shared.u32 	%r21, [%r16];
$L__BB0_6:
	setp.ge.s32 	%p4, %r1, %r7;
	bar.sync 	0;
	@%p4 bra 	$L__BB0_8;
	ld.shared.u32 	%r17, [%r2];
	add.s32 	%r18, %r17, %r21;
	st.shared.u32 	[%r2], %r18;
$L__BB0_8:
	bar.sync 	0;
	shl.b32 	%r20, %r20, 1;
	setp.lt.s32 	%p5, %r20, %r7;
	@%p5 bra 	$L__BB0_4;
$L__BB0_9:
	setp.ge.s32 	%p6, %r1, %r7;
	@%p6 bra 	$L__BB0_11;
	ld.shared.u32 	%r19, [%r2];
	cvta.to.global.u64 	%rd6, %rd2;
	mul.wide.u32 	%rd7, %r1, 4;
	add.s64 	%rd8, %rd6, %rd7;
	st.global.u32 	[%rd8], %r19;
$L__BB0_11:
	ret;

}


// ===== COMPILED SASS (sm_100) =====

	.target	sm_100

	.elftype	@"ET_EXEC"


//--------------------- .note.nv.tkinfo           --------------------------
	.section	.note.nv.tkinfo,"",@"SHT_NOTE"
	.sectionflags	@"SHF_NOTE_NV_TKINFO"
	.tkinfo
        /*0018*/ 	.word	0x00000002
        /*0030*/ 	.string	""
        /*0030*/ 	.string	"ptxas"
        /*0030*/ 	.string	"Cuda compilation tools, release 13.0, V13.0.88"
        /*0030*/ 	.string	"Build cuda_13.0.r13.0/compiler.36424714_0"
        /*0030*/ 	.string	"-arch sm_100 -m 64 "



//--------------------- .note.nv.cuinfo           --------------------------
	.section	.note.nv.cuinfo,"",@"SHT_NOTE"
	.sectionflags	@"SHF_NOTE_NV_CUINFO"
        /*0018*/ 	.short	0x0002
        /*001a*/ 	.short	0x0064
        /*001c*/ 	.short	0x0082
	.zero		2


//--------------------- .nv.info                  --------------------------
	.section	.nv.info,"",@"SHT_CUDA_INFO"
	.align	4


	//----- nvinfo : EIATTR_REGCOUNT
	.align		4
        /*0000*/ 	.byte	0x04, 0x2f
        /*0002*/ 	.short	(.L_1 - .L_0)
	.align		4
.L_0:
        /*0004*/ 	.word	index@(_Z19inclusiveScanKernelPiS_i)
        /*0008*/ 	.word	0x0000000a


	//----- nvinfo : EIATTR_FRAME_SIZE
	.align		4
.L_1:
        /*000c*/ 	.byte	0x04, 0x11
        /*000e*/ 	.short	(.L_3 - .L_2)
	.align		4
.L_2:
        /*0010*/ 	.word	index@(_Z19inclusiveScanKernelPiS_i)
        /*0014*/ 	.word	0x00000000


	//----- nvinfo : EIATTR_MIN_STACK_SIZE
	.align		4
.L_3:
        /*0018*/ 	.byte	0x04, 0x12
        /*001a*/ 	.short	(.L_5 - .L_4)
	.align		4
.L_4:
        /*001c*/ 	.word	index@(_Z19inclusiveScanKernelPiS_i)
        /*0020*/ 	.word	0x00000000
.L_5:


//--------------------- .nv.compat                --------------------------
	.section	.nv.compat,"",@"SHT_CUDA_COMPAT_INFO"
	.align	4
        /*0000*/ 	.byte	0x02, 0x09, 0x00, 0x00, 0x02, 0x02, 0x01, 0x00, 0x02, 0x05, 0x05, 0x00, 0x03, 0x07, 0x01, 0x01
        /*0010*/ 	.byte	0x02, 0x03, 0x00, 0x00, 0x02, 0x06, 0x01, 0x00, 0x04, 0x0b, 0x08, 0x00, 0x09, 0x00, 0x00, 0x00
        /*0020*/ 	.byte	0x00, 0x00, 0x00, 0x00


//--------------------- .nv.info._Z19inclusiveScanKernelPiS_i --------------------------
	.section	.nv.info._Z19inclusiveScanKernelPiS_i,"",@"SHT_CUDA_INFO"
	.sectionflags	@""
	.align	4


	//----- nvinfo : EIATTR_CUDA_API_VERSION
	.align		4
        /*0000*/ 	.byte	0x04, 0x37
        /*0002*/ 	.short	(.L_7 - .L_6)
.L_6:
        /*0004*/ 	.word	0x00000082


	//----- nvinfo : EIATTR_KPARAM_INFO
	.align		4
.L_7:
        /*0008*/ 	.byte	0x04, 0x17
        /*000a*/ 	.short	(.L_9 - .L_8)
.L_8:
        /*000c*/ 	.word	0x00000000
        /*0010*/ 	.short	0x0002
        /*0012*/ 	.short	0x0010
        /*0014*/ 	.byte	0x00, 0xf0, 0x11, 0x00


	//----- nvinfo : EIATTR_KPARAM_INFO
	.align		4
.L_9:
        /*0018*/ 	.byte	0x04, 0x17
        /*001a*/ 	.short	(.L_11 - .L_10)
.L_10:
        /*001c*/ 	.word	0x00000000
        /*0020*/ 	.short	0x0001
        /*0022*/ 	.short	0x0008
        /*0024*/ 	.byte	0x00, 0xf5, 0x21, 0x00


	//----- nvinfo : EIATTR_KPARAM_INFO
	.align		4
.L_11:
        /*0028*/ 	.byte	0x04, 0x17
        /*002a*/ 	.short	(.L_13 - .L_12)
.L_12:
        /*002c*/ 	.word	0x00000000
        /*0030*/ 	.short	0x0000
        /*0032*/ 	.short	0x0000
        /*0034*/ 	.byte	0x00, 0xf5, 0x21, 0x00


	//----- nvinfo : EIATTR_SPARSE_MMA_MASK
	.align		4
.L_13:
        /*0038*/ 	.byte	0x03, 0x50
        /*003a*/ 	.short	0x0000


	//----- nvinfo : EIATTR_MAXREG_COUNT
	.align		4
        /*003c*/ 	.byte	0x03, 0x1b
        /*003e*/ 	.short	0x00ff


	//----- nvinfo : EIATTR_NUM_BARRIERS
	.align		4
        /*0040*/ 	.byte	0x02, 0x4c
        /*0042*/ 	.byte	0x01
	.zero		1


	//----- nvinfo : EIATTR_MERCURY_ISA_VERSION
	.align		4
        /*0044*/ 	.byte	0x03, 0x5f
        /*0046*/ 	.short	0x0101


	//----- nvinfo : EIATTR_VRC_CTA_INIT_COUNT
	.align		4
        /*0048*/ 	.byte	0x02, 0x4a
	.zero		1
	.zero		1


	//----- nvinfo : EIATTR_EXIT_INSTR_OFFSETS
	.align		4
        /*004c*/ 	.byte	0x04, 0x1c
        /*004e*/ 	.short	(.L_15 - .L_14)


	//   ....[0]....
.L_14:
        /*0050*/ 	.word	0x00000200


	//   ....[1]....
        /*0054*/ 	.word	0x00000250


	//----- nvinfo : EIATTR_CBANK_PARAM_SIZE
	.align		4
.L_15:
        /*0058*/ 	.byte	0x03, 0x19
        /*005a*/ 	.short	0x0014


	//----- nvinfo : EIATTR_PARAM_CBANK
	.align		4
        /*005c*/ 	.byte	0x04, 0x0a
        /*005e*/ 	.short	(.L_17 - .L_16)
	.align		4
.L_16:
        /*0060*/ 	.word	index@(.nv.constant0._Z19inclusiveScanKernelPiS_i)
        /*0064*/ 	.short	0x0380
        /*0066*/ 	.short	0x0014


	//----- nvinfo : EIATTR_SW_WAR
	.align		4
.L_17:
        /*0068*/ 	.byte	0x04, 0x36
        /*006a*/ 	.short	(.L_19 - .L_18)
.L_18:
        /*006c*/ 	.word	0x00000008
.L_19:


//--------------------- .nv.callgraph             --------------------------
	.section	.nv.callgraph,"",@"SHT_CUDA_CALLGRAPH"
	.align	4
	.sectionentsize	8
	.align		4
        /*0000*/ 	.word	0x00000000
	.align		4
        /*0004*/ 	.word	0xffffffff
	.align		4
        /*0008*/ 	.word	0x00000000
	.align		4
        /*000c*/ 	.word	0xfffffffe
	.align		4
        /*0010*/ 	.word	0x00000000
	.align		4
        /*0014*/ 	.word	0xfffffffd
	.align		4
        /*0018*/ 	.word	0x00000000
	.align		4
        /*001c*/ 	.word	0xfffffffc


//--------------------- .text._Z19inclusiveScanKernelPiS_i --------------------------
	.section	.text._Z19inclusiveScanKernelPiS_i,"ax",@progbits
	.align	128
        .global         _Z19inclusiveScanKernelPiS_i
        .type           _Z19inclusiveScanKernelPiS_i,@function
        .size           _Z19inclusiveScanKernelPiS_i,(.L_x_3 - _Z19inclusiveScanKernelPiS_i)
        .other          _Z19inclusiveScanKernelPiS_i,@"STO_CUDA_ENTRY STV_DEFAULT"
_Z19inclusiveScanKernelPiS_i:
.text._Z19inclusiveScanKernelPiS_i:
[----:B------:R-:W-:Y:S01]  /*0000*/  LDC R1, c[0x0][0x37c] ;  /* 0x0000df00ff017b82 */ /* 0x000fe20000000800 */
[----:B------:R-:W0:Y:S01]  /*0010*/  S2R R7, SR_TID.X ;  /* 0x0000000000077919 */ /* 0x000e220000002100 */
[----:B------:R-:W0:Y:S01]  /*0020*/  LDCU UR8, c[0x0][0x390] ;  /* 0x00007200ff0877ac */ /* 0x000e220008000800 */
[----:B------:R-:W1:Y:S01]  /*0030*/  LDCU.64 UR6, c[0x0][0x358] ;  /* 0x00006b00ff0677ac */ /* 0x000e620008000a00 */
[----:B0-----:R-:W-:-:S13]  /*0040*/  ISETP.GE.AND P0, PT, R7, UR8, PT ;  /* 0x0000000807007c0c */ /* 0x001fda000bf06270 */
[----:B------:R-:W0:Y:S02]  /*0050*/  @!P0 LDC.64 R2, c[0x0][0x380] ;  /* 0x0000e000ff028b82 */ /* 0x000e240000000a00 */
[----:B0-----:R-:W-:-:S06]  /*0060*/  @!P0 IMAD.WIDE.U32 R2, R7, 0x4, R2 ;  /* 0x0000000407028825 */ /* 0x001fcc00078e0002 */
[----:B-1----:R-:W2:Y:S01]  /*0070*/  @!P0 LDG.E R3, desc[UR6][R2.64] ;  /* 0x0000000602038981 */ /* 0x002ea2000c1e1900 */
[----:B------:R-:W0:Y:S01]  /*0080*/  S2UR UR5, SR_CgaCtaId ;  /* 0x00000000000579c3 */ /* 0x000e220000008800 */
[----:B------:R-:W-:Y:S01]  /*0090*/  UMOV UR4, 0x400 ;  /* 0x0000040000047882 */ /* 0x000fe20000000000 */
[----:B------:R-:W-:Y:S02]  /*00a0*/  UISETP.GE.AND UP0, UPT, UR8, 0x2, UPT ;  /* 0x000000020800788c */ /* 0x000fe4000bf06270 */
[----:B0-----:R-:W-:-:S06]  /*00b0*/  ULEA UR4, UR5, UR4, 0x18 ;  /* 0x0000000405047291 */ /* 0x001fcc000f8ec0ff */
[----:B------:R-:W-:-:S05]  /*00c0*/  LEA R0, R7, UR4, 0x2 ;  /* 0x0000000407007c11 */ /* 0x000fca000f8e10ff */
[----:B--2---:R0:W-:Y:S01]  /*00d0*/  @!P0 STS [R0], R3 ;  /* 0x0000000300008388 */ /* 0x0041e20000000800 */
[----:B------:R-:W-:Y:S06]  /*00e0*/  BAR.SYNC.DEFER_BLOCKING 0x0 ;  /* 0x0000000000007b1d */ /* 0x000fec0000010000 */
[----:B------:R-:W-:Y:S05]  /*00f0*/  BRA.U !UP0, `(.L_x_0) ;  /* 0x0000000108407547 */ /* 0x000fea000b800000 */
[----:B------:R-:W1:Y:S01]  /*0100*/  LDCU UR8, c[0x0][0x390] ;  /* 0x00007200ff0877ac */ /* 0x000e620008000800 */
[----:B------:R-:W-:Y:S01]  /*0110*/  UMOV UR5, 0x1 ;  /* 0x0000000100057882 */ /* 0x000fe20000000000 */
[----:B-1----:R-:W-:-:S13]  /*0120*/  ISETP.GE.AND P0, PT, R7, UR8, PT ;  /* 0x0000000807007c0c */ /* 0x002fda000bf06270 */
.L_x_1:
[----:B------:R-:W-:Y:S01]  /*0130*/  ISETP.GE.U32.AND P1, PT, R7, UR5, PT ;  /* 0x0000000507007c0c */ /* 0x000fe2000bf26070 */
[----:B------:R-:W-:-:S12]  /*0140*/  IMAD.MOV.U32 R2, RZ, RZ, RZ ;  /* 0x000000ffff027224 */ /* 0x000fd800078e00ff */
[----:B0-----:R-:W-:Y:S01]  /*0150*/  @P1 VIADD R3, R7, -UR5 ;  /* 0x8000000507031c36 */ /* 0x001fe20008000000 */
[----:B------:R-:W-:-:S04]  /*0160*/  USHF.L.U32 UR5, UR5, 0x1, URZ ;  /* 0x0000000105057899 */ /* 0x000fc800080006ff */
[----:B------:R-:W-:Y:S01]  /*0170*/  @P1 LEA R3, R3, UR4, 0x2 ;  /* 0x0000000403031c11 */ /* 0x000fe2000f8e10ff */
[----:B------:R-:W-:-:S04]  /*0180*/  UISETP.GE.AND UP0, UPT, UR5, UR8, UPT ;  /* 0x000000080500728c */ /* 0x000fc8000bf06270 */
[----:B------:R-:W-:Y:S01]  /*0190*/  @P1 LDS R2, [R3] ;  /* 0x0000000003021984 */ /* 0x000fe20000000800 */
[----:B------:R-:W-:Y:S06]  /*01a0*/  BAR.SYNC.DEFER_BLOCKING 0x0 ;  /* 0x0000000000007b1d */ /* 0x000fec0000010000 */
[----:B-1----:R-:W0:Y:S02]  /*01b0*/  @!P0 LDS R5, [R0] ;  /* 0x0000000000058984 */ /* 0x002e240000000800 */
[----:B0-----:R-:W-:-:S05]  /*01c0*/  @!P0 IMAD.IADD R5, R5, 0x1, R2 ;  /* 0x0000000105058824 */ /* 0x001fca00078e0202 */
[----:B------:R1:W-:Y:S01]  /*01d0*/  @!P0 STS [R0], R5 ;  /* 0x0000000500008388 */ /* 0x0003e20000000800 */
[----:B------:R-:W-:Y:S06]  /*01e0*/  BAR.SYNC.DEFER_BLOCKING 0x0 ;  /* 0x0000000000007b1d */ /* 0x000fec0000010000 */
[----:B------:R-:W-:Y:S05]  /*01f0*/  BRA.U !UP0, `(.L_x_1) ;  /* 0xfffffffd08cc7547 */ /* 0x000fea000b83ffff */
.L_x_0:
[----:B------:R-:W-:Y:S05]  /*0200*/  @P0 EXIT ;  /* 0x000000000000094d */ /* 0x000fea0003800000 */
[----:B-1----:R-:W1:Y:S01]  /*0210*/  LDS R5, [R0] ;  /* 0x0000000000057984 */ /* 0x002e620000000800 */
[----:B0-----:R-:W0:Y:S02]  /*0220*/  LDC.64 R2, c[0x0][0x388] ;  /* 0x0000e200ff027b82 */ /* 0x001e240000000a00 */
[----:B0-----:R-:W-:-:S05]  /*0230*/  IMAD.WIDE.U32 R2, R7, 0x4, R2 ;  /* 0x0000000407027825 */ /* 0x001fca00078e0002 */
[----:B-1----:R-:W-:Y:S01]  /*0240*/  STG.E desc[UR6][R2.64], R5 ;  /* 0x0000000502007986 */ /* 0x002fe2000c101906 */
[----:B------:R-:W-:Y:S05]  /*0250*/  EXIT ;  /* 0x000000000000794d */ /* 0x000fea0003800000 */
.L_x_2:
[----:B------:R-:W-:-:S00]  /*0260*/  BRA `(.L_x_2) ;  /* 0xfffffffc00fc7947 */ /* 0x000fc0000383ffff */
[----:B------:R-:W-:-:S00]  /*0270*/  NOP ;  /* 0x0000000000007918 */ /* 0x000fc00000000000 */
        /* <DEDUP_REMOVED lines=8> */
.L_x_3:


//--------------------- .nv.shared._Z19inclusiveScanKernelPiS_i --------------------------
	.section	.nv.shared._Z19inclusiveScanKernelPiS_i,"aw",@nobits
	.sectionflags	@""
	.align	4
.nv.shared._Z19inclusiveScanKernelPiS_i:
	.zero		1088


//--------------------- .nv.shared.reserved.0     --------------------------
	.section	.nv.shared.reserved.0,"aw",@nobits
	.weak		__nv_reservedSMEM_offset_0_alias
	.size		__nv_reservedSMEM_offset_0_alias, 0, 64
	.other		__nv_reservedSMEM_offset_0_alias,@"STO_CUDA_RESERVED_SHARED STV_DEFAULT"
__nv_reservedSMEM_offset_0_alias:
	.zero		0
	.zero		64


//--------------------- .nv.constant0._Z19inclusiveScanKernelPiS_i --------------------------
	.section	.nv.constant0._Z19inclusiveScanKernelPiS_i,"a",@progbits
	.sectionflags	@""
	.align	4
.nv.constant0._Z19inclusiveScanKernelPiS_i:
	.zero		916


//--------------------- SYMBOLS --------------------------

	.type		.nv.reservedSmem.offset0,@object
	.size		.nv.reservedSmem.offset0,0x4
	.type		.nv.reservedSmem.cap,@object
	.size		.nv.reservedSmem.cap,0x4
